//
// Generated by NVIDIA NVVM Compiler
//
// Compiler Build ID: CL-36424714
// Cuda compilation tools, release 13.0, V13.0.88
// Based on NVVM 20.0.0
//

.version 9.0
.target sm_100
.address_size 64

	// .globl	_Z16InicializaMatriziiPi

.visible .entry _Z16InicializaMatriziiPi(
	.param .u32 _Z16InicializaMatriziiPi_param_0,
	.param .u32 _Z16InicializaMatriziiPi_param_1,
	.param .u64 .ptr .align 1 _Z16InicializaMatriziiPi_param_2
)
{
	.reg .pred 	%p<12>;
	.reg .b32 	%r<62>;
	.reg .b64 	%rd<18>;

	ld.param.u32 	%r24, [_Z16InicializaMatriziiPi_param_0];
	ld.param.u32 	%r23, [_Z16InicializaMatriziiPi_param_1];
	ld.param.u64 	%rd8, [_Z16InicializaMatriziiPi_param_2];
	cvta.to.global.u64 	%rd1, %rd8;
	add.s32 	%r1, %r23, 1;
	mad.lo.s32 	%r25, %r24, %r23, %r24;
	add.s32 	%r2, %r25, %r1;
	setp.lt.s32 	%p1, %r2, 1;
	@%p1 bra 	$L__BB0_3;
	mov.b32 	%r54, 0;
	mov.u32 	%r55, %r54;
$L__BB0_2:
	mul.wide.s32 	%rd9, %r55, 4;
	add.s64 	%rd10, %rd1, %rd9;
	st.global.u32 	[%rd10], %r54;
	add.s32 	%r55, %r55, %r1;
	add.s32 	%r54, %r54, 1;
	setp.lt.s32 	%p2, %r55, %r2;
	@%p2 bra 	$L__BB0_2;
$L__BB0_3:
	setp.lt.s32 	%p3, %r23, 0;
	@%p3 bra 	$L__BB0_16;
	and.b32  	%r3, %r1, 15;
	setp.lt.u32 	%p4, %r23, 15;
	mov.b32 	%r57, 0;
	@%p4 bra 	$L__BB0_7;
	and.b32  	%r57, %r1, 2147483632;
	add.s64 	%rd16, %rd1, 32;
	mov.b32 	%r56, 0;
$L__BB0_6:
	.pragma "nounroll";
	st.global.u32 	[%rd16+-32], %r56;
	add.s32 	%r29, %r56, 1;
	st.global.u32 	[%rd16+-28], %r29;
	add.s32 	%r30, %r56, 2;
	st.global.u32 	[%rd16+-24], %r30;
	add.s32 	%r31, %r56, 3;
	st.global.u32 	[%rd16+-20], %r31;
	add.s32 	%r32, %r56, 4;
	st.global.u32 	[%rd16+-16], %r32;
	add.s32 	%r33, %r56, 5;
	st.global.u32 	[%rd16+-12], %r33;
	add.s32 	%r34, %r56, 6;
	st.global.u32 	[%rd16+-8], %r34;
	add.s32 	%r35, %r56, 7;
	st.global.u32 	[%rd16+-4], %r35;
	add.s32 	%r36, %r56, 8;
	st.global.u32 	[%rd16], %r36;
	add.s32 	%r37, %r56, 9;
	st.global.u32 	[%rd16+4], %r37;
	add.s32 	%r38, %r56, 10;
	st.global.u32 	[%rd16+8], %r38;
	add.s32 	%r39, %r56, 11;
	st.global.u32 	[%rd16+12], %r39;
	add.s32 	%r40, %r56, 12;
	st.global.u32 	[%rd16+16], %r40;
	add.s32 	%r41, %r56, 13;
	st.global.u32 	[%rd16+20], %r41;
	add.s32 	%r42, %r56, 14;
	st.global.u32 	[%rd16+24], %r42;
	add.s32 	%r43, %r56, 15;
	st.global.u32 	[%rd16+28], %r43;
	add.s64 	%rd16, %rd16, 64;
	add.s32 	%r56, %r56, 16;
	setp.ne.s32 	%p5, %r56, %r57;
	@%p5 bra 	$L__BB0_6;
$L__BB0_7:
	setp.eq.s32 	%p6, %r3, 0;
	@%p6 bra 	$L__BB0_16;
	and.b32  	%r12, %r1, 7;
	setp.lt.u32 	%p7, %r3, 8;
	@%p7 bra 	$L__BB0_10;
	mul.wide.u32 	%rd11, %r57, 4;
	add.s64 	%rd12, %rd1, %rd11;
	st.global.u32 	[%rd12], %r57;
	add.s32 	%r44, %r57, 1;
	st.global.u32 	[%rd12+4], %r44;
	add.s32 	%r45, %r57, 2;
	st.global.u32 	[%rd12+8], %r45;
	add.s32 	%r46, %r57, 3;
	st.global.u32 	[%rd12+12], %r46;
	add.s32 	%r47, %r57, 4;
	st.global.u32 	[%rd12+16], %r47;
	add.s32 	%r48, %r57, 5;
	st.global.u32 	[%rd12+20], %r48;
	add.s32 	%r49, %r57, 6;
	st.global.u32 	[%rd12+24], %r49;
	add.s32 	%r50, %r57, 7;
	st.global.u32 	[%rd12+28], %r50;
	add.s32 	%r57, %r57, 8;
$L__BB0_10:
	setp.eq.s32 	%p8, %r12, 0;
	@%p8 bra 	$L__BB0_16;
	and.b32  	%r15, %r1, 3;
	setp.lt.u32 	%p9, %r12, 4;
	@%p9 bra 	$L__BB0_13;
	mul.wide.u32 	%rd13, %r57, 4;
	add.s64 	%rd14, %rd1, %rd13;
	st.global.u32 	[%rd14], %r57;
	add.s32 	%r51, %r57, 1;
	st.global.u32 	[%rd14+4], %r51;
	add.s32 	%r52, %r57, 2;
	st.global.u32 	[%rd14+8], %r52;
	add.s32 	%r53, %r57, 3;
	st.global.u32 	[%rd14+12], %r53;
	add.s32 	%r57, %r57, 4;
$L__BB0_13:
	setp.eq.s32 	%p10, %r15, 0;
	@%p10 bra 	$L__BB0_16;
	mul.wide.u32 	%rd15, %r57, 4;
	add.s64 	%rd17, %rd1, %rd15;
	neg.s32 	%r60, %r15;
$L__BB0_15:
	.pragma "nounroll";
	st.global.u32 	[%rd17], %r57;
	add.s32 	%r57, %r57, 1;
	add.s64 	%rd17, %rd17, 4;
	add.s32 	%r60, %r60, 1;
	setp.ne.s32 	%p11, %r60, 0;
	@%p11 bra 	$L__BB0_15;
$L__BB0_16:
	ret;

}
	// .globl	_Z22CalculaDistanciaEdicaoiiiiiiPcS_Pi
.visible .entry _Z22CalculaDistanciaEdicaoiiiiiiPcS_Pi(
	.param .u32 _Z22CalculaDistanciaEdicaoiiiiiiPcS_Pi_param_0,
	.param .u32 _Z22CalculaDistanciaEdicaoiiiiiiPcS_Pi_param_1,
	.param .u32 _Z22CalculaDistanciaEdicaoiiiiiiPcS_Pi_param_2,
	.param .u32 _Z22CalculaDistanciaEdicaoiiiiiiPcS_Pi_param_3,
	.param .u32 _Z22CalculaDistanciaEdicaoiiiiiiPcS_Pi_param_4,
	.param .u32 _Z22CalculaDistanciaEdicaoiiiiiiPcS_Pi_param_5,
	.param .u64 .ptr .align 1 _Z22CalculaDistanciaEdicaoiiiiiiPcS_Pi_param_6,
	.param .u64 .ptr .align 1 _Z22CalculaDistanciaEdicaoiiiiiiPcS_Pi_param_7,
	.param .u64 .ptr .align 1 _Z22CalculaDistanciaEdicaoiiiiiiPcS_Pi_param_8
)
{
	.reg .pred 	%p<36>;
	.reg .b16 	%rs<11>;
	.reg .b32 	%r<146>;
	.reg .b64 	%rd<48>;

	ld.param.u32 	%r66, [_Z22CalculaDistanciaEdicaoiiiiiiPcS_Pi_param_0];
	ld.param.u32 	%r61, [_Z22CalculaDistanciaEdicaoiiiiiiPcS_Pi_param_1];
	ld.param.u32 	%r62, [_Z22CalculaDistanciaEdicaoiiiiiiPcS_Pi_param_2];
	ld.param.u32 	%r63, [_Z22CalculaDistanciaEdicaoiiiiiiPcS_Pi_param_3];
	ld.param.u32 	%r64, [_Z22CalculaDistanciaEdicaoiiiiiiPcS_Pi_param_4];
	ld.param.u64 	%rd3, [_Z22CalculaDistanciaEdicaoiiiiiiPcS_Pi_param_6];
	ld.param.u64 	%rd5, [_Z22CalculaDistanciaEdicaoiiiiiiPcS_Pi_param_8];
	cvta.to.global.u64 	%rd1, %rd5;
	add.s32 	%r1, %r61, %r66;
	mov.u32 	%r2, %tid.x;
	setp.lt.s32 	%p1, %r1, 2;
	@%p1 bra 	$L__BB1_18;
	ld.param.u32 	%r126, [_Z22CalculaDistanciaEdicaoiiiiiiPcS_Pi_param_5];
	add.s32 	%r68, %r62, %r2;
	add.s32 	%r3, %r68, 1;
	cvta.to.global.u64 	%rd6, %rd3;
	add.s32 	%r4, %r63, %r61;
	cvt.s64.s32 	%rd7, %r68;
	add.s64 	%rd2, %rd6, %rd7;
	mad.lo.s32 	%r6, %r68, %r126, %r68;
	add.s32 	%r69, %r126, %r6;
	add.s32 	%r5, %r69, 1;
	add.s32 	%r7, %r1, -1;
	add.s32 	%r70, %r1, -2;
	and.b32  	%r8, %r7, 3;
	setp.lt.u32 	%p2, %r70, 3;
	mov.b32 	%r140, 2;
	@%p2 bra 	$L__BB1_13;
	and.b32  	%r72, %r7, -4;
	neg.s32 	%r139, %r72;
	sub.s32 	%r137, %r63, %r2;
	add.s32 	%r73, %r63, %r6;
	sub.s32 	%r74, %r73, %r2;
	add.s32 	%r136, %r74, 2;
	add.s32 	%r135, %r74, 1;
	add.s32 	%r75, %r63, %r5;
	sub.s32 	%r76, %r75, %r2;
	add.s32 	%r134, %r76, 2;
	add.s32 	%r133, %r76, 1;
	add.s32 	%r132, %r74, 3;
	add.s32 	%r131, %r137, 1;
	add.s32 	%r130, %r76, 3;
	add.s32 	%r129, %r74, 4;
	add.s32 	%r128, %r76, 4;
	mov.b32 	%r138, 4;
$L__BB1_3:
	setp.gt.s32 	%p3, %r3, %r64;
	add.s32 	%r77, %r137, 1;
	setp.le.s32 	%p4, %r77, %r63;
	setp.gt.s32 	%p5, %r77, %r4;
	or.pred  	%p6, %p3, %p5;
	or.pred  	%p7, %p6, %p4;
	@%p7 bra 	$L__BB1_5;
	ld.param.u64 	%rd43, [_Z22CalculaDistanciaEdicaoiiiiiiPcS_Pi_param_7];
	mul.wide.s32 	%rd8, %r135, 4;
	add.s64 	%rd9, %rd1, %rd8;
	mul.wide.s32 	%rd10, %r133, 4;
	add.s64 	%rd11, %rd1, %rd10;
	ld.global.u8 	%rs1, [%rd2+1];
	cvta.to.global.u64 	%rd12, %rd43;
	cvt.s64.s32 	%rd13, %r131;
	add.s64 	%rd14, %rd12, %rd13;
	ld.global.u8 	%rs2, [%rd14];
	setp.ne.s16 	%p8, %rs1, %rs2;
	selp.u32 	%r78, 1, 0, %p8;
	ld.global.u32 	%r79, [%rd11+-4];
	ld.global.u32 	%r80, [%rd9];
	ld.global.u32 	%r81, [%rd9+-4];
	add.s32 	%r82, %r81, %r78;
	min.s32 	%r83, %r79, %r80;
	add.s32 	%r84, %r83, 1;
	min.s32 	%r85, %r82, %r84;
	st.global.u32 	[%rd11], %r85;
$L__BB1_5:
	setp.gt.s32 	%p9, %r3, %r64;
	bar.sync 	0;
	add.s32 	%r86, %r137, 2;
	setp.le.s32 	%p10, %r86, %r63;
	setp.gt.s32 	%p11, %r86, %r4;
	or.pred  	%p12, %p9, %p11;
	or.pred  	%p13, %p12, %p10;
	@%p13 bra 	$L__BB1_7;
	ld.param.u64 	%rd44, [_Z22CalculaDistanciaEdicaoiiiiiiPcS_Pi_param_7];
	mul.wide.s32 	%rd15, %r136, 4;
	add.s64 	%rd16, %rd1, %rd15;
	mul.wide.s32 	%rd17, %r134, 4;
	add.s64 	%rd18, %rd1, %rd17;
	ld.global.u8 	%rs3, [%rd2+1];
	cvta.to.global.u64 	%rd19, %rd44;
	cvt.s64.s32 	%rd20, %r131;
	add.s64 	%rd21, %rd19, %rd20;
	ld.global.u8 	%rs4, [%rd21+1];
	setp.ne.s16 	%p14, %rs3, %rs4;
	selp.u32 	%r87, 1, 0, %p14;
	ld.global.u32 	%r88, [%rd18+-4];
	ld.global.u32 	%r89, [%rd16];
	ld.global.u32 	%r90, [%rd16+-4];
	add.s32 	%r91, %r90, %r87;
	min.s32 	%r92, %r88, %r89;
	add.s32 	%r93, %r92, 1;
	min.s32 	%r94, %r91, %r93;
	st.global.u32 	[%rd18], %r94;
$L__BB1_7:
	setp.gt.s32 	%p15, %r3, %r64;
	bar.sync 	0;
	add.s32 	%r95, %r137, 3;
	setp.le.s32 	%p16, %r95, %r63;
	setp.gt.s32 	%p17, %r95, %r4;
	or.pred  	%p18, %p15, %p17;
	or.pred  	%p19, %p18, %p16;
	@%p19 bra 	$L__BB1_9;
	ld.param.u64 	%rd45, [_Z22CalculaDistanciaEdicaoiiiiiiPcS_Pi_param_7];
	mul.wide.s32 	%rd22, %r132, 4;
	add.s64 	%rd23, %rd1, %rd22;
	mul.wide.s32 	%rd24, %r130, 4;
	add.s64 	%rd25, %rd1, %rd24;
	ld.global.u8 	%rs5, [%rd2+1];
	cvta.to.global.u64 	%rd26, %rd45;
	cvt.s64.s32 	%rd27, %r131;
	add.s64 	%rd28, %rd26, %rd27;
	ld.global.u8 	%rs6, [%rd28+2];
	setp.ne.s16 	%p20, %rs5, %rs6;
	selp.u32 	%r96, 1, 0, %p20;
	ld.global.u32 	%r97, [%rd25+-4];
	ld.global.u32 	%r98, [%rd23];
	ld.global.u32 	%r99, [%rd23+-4];
	add.s32 	%r100, %r99, %r96;
	min.s32 	%r101, %r97, %r98;
	add.s32 	%r102, %r101, 1;
	min.s32 	%r103, %r100, %r102;
	st.global.u32 	[%rd25], %r103;
$L__BB1_9:
	setp.gt.s32 	%p21, %r3, %r64;
	bar.sync 	0;
	add.s32 	%r137, %r137, 4;
	setp.le.s32 	%p22, %r137, %r63;
	setp.gt.s32 	%p23, %r137, %r4;
	or.pred  	%p24, %p21, %p23;
	or.pred  	%p25, %p24, %p22;
	@%p25 bra 	$L__BB1_11;
	ld.param.u64 	%rd46, [_Z22CalculaDistanciaEdicaoiiiiiiPcS_Pi_param_7];
	mul.wide.s32 	%rd29, %r129, 4;
	add.s64 	%rd30, %rd1, %rd29;
	mul.wide.s32 	%rd31, %r128, 4;
	add.s64 	%rd32, %rd1, %rd31;
	ld.global.u8 	%rs7, [%rd2+1];
	cvta.to.global.u64 	%rd33, %rd46;
	cvt.s64.s32 	%rd34, %r131;
	add.s64 	%rd35, %rd33, %rd34;
	ld.global.u8 	%rs8, [%rd35+3];
	setp.ne.s16 	%p26, %rs7, %rs8;
	selp.u32 	%r104, 1, 0, %p26;
	ld.global.u32 	%r105, [%rd32+-4];
	ld.global.u32 	%r106, [%rd30];
	ld.global.u32 	%r107, [%rd30+-4];
	add.s32 	%r108, %r107, %r104;
	min.s32 	%r109, %r105, %r106;
	add.s32 	%r110, %r109, 1;
	min.s32 	%r111, %r108, %r110;
	st.global.u32 	[%rd32], %r111;
$L__BB1_11:
	bar.sync 	0;
	add.s32 	%r139, %r139, 4;
	add.s32 	%r138, %r138, 4;
	add.s32 	%r136, %r136, 4;
	add.s32 	%r135, %r135, 4;
	add.s32 	%r134, %r134, 4;
	add.s32 	%r133, %r133, 4;
	add.s32 	%r132, %r132, 4;
	add.s32 	%r131, %r131, 4;
	add.s32 	%r130, %r130, 4;
	add.s32 	%r129, %r129, 4;
	add.s32 	%r128, %r128, 4;
	setp.ne.s32 	%p27, %r139, 0;
	@%p27 bra 	$L__BB1_3;
	add.s32 	%r140, %r138, -2;
$L__BB1_13:
	setp.eq.s32 	%p28, %r8, 0;
	@%p28 bra 	$L__BB1_18;
	ld.param.u32 	%r127, [_Z22CalculaDistanciaEdicaoiiiiiiPcS_Pi_param_5];
	add.s32 	%r112, %r140, %r63;
	add.s32 	%r113, %r112, %r6;
	not.b32 	%r114, %r2;
	add.s32 	%r145, %r114, %r113;
	mad.lo.s32 	%r115, %r3, %r127, %r3;
	add.s32 	%r116, %r112, %r115;
	add.s32 	%r144, %r114, %r116;
	sub.s32 	%r142, %r112, %r2;
	add.s32 	%r143, %r142, -1;
	neg.s32 	%r141, %r8;
$L__BB1_15:
	.pragma "nounroll";
	setp.gt.s32 	%p29, %r3, %r64;
	add.s32 	%r117, %r142, -1;
	setp.le.s32 	%p30, %r117, %r63;
	setp.gt.s32 	%p31, %r117, %r4;
	or.pred  	%p32, %p29, %p31;
	or.pred  	%p33, %p32, %p30;
	@%p33 bra 	$L__BB1_17;
	ld.param.u64 	%rd47, [_Z22CalculaDistanciaEdicaoiiiiiiPcS_Pi_param_7];
	mul.wide.s32 	%rd36, %r145, 4;
	add.s64 	%rd37, %rd1, %rd36;
	mul.wide.s32 	%rd38, %r144, 4;
	add.s64 	%rd39, %rd1, %rd38;
	ld.global.u8 	%rs9, [%rd2+1];
	cvt.s64.s32 	%rd40, %r143;
	cvta.to.global.u64 	%rd41, %rd47;
	add.s64 	%rd42, %rd41, %rd40;
	ld.global.u8 	%rs10, [%rd42];
	setp.ne.s16 	%p34, %rs9, %rs10;
	selp.u32 	%r118, 1, 0, %p34;
	ld.global.u32 	%r119, [%rd39+-4];
	ld.global.u32 	%r120, [%rd37];
	ld.global.u32 	%r121, [%rd37+-4];
	add.s32 	%r122, %r121, %r118;
	min.s32 	%r123, %r119, %r120;
	add.s32 	%r124, %r123, 1;
	min.s32 	%r125, %r122, %r124;
	st.global.u32 	[%rd39], %r125;
$L__BB1_17:
	bar.sync 	0;
	add.s32 	%r145, %r145, 1;
	add.s32 	%r144, %r144, 1;
	add.s32 	%r143, %r143, 1;
	add.s32 	%r142, %r142, 1;
	add.s32 	%r141, %r141, 1;
	setp.ne.s32 	%p35, %r141, 0;
	@%p35 bra 	$L__BB1_15;
$L__BB1_18:
	ret;

}


// ===== COMPILED SASS (sm_100) =====

	.target	sm_100

	.elftype	@"ET_EXEC"


//--------------------- .note.nv.tkinfo           --------------------------
	.section	.note.nv.tkinfo,"",@"SHT_NOTE"
	.sectionflags	@"SHF_NOTE_NV_TKINFO"
	.tkinfo
        /*0018*/ 	.word	0x00000002
        /*0030*/ 	.string	""
        /*0030*/ 	.string	"ptxas"
        /*0030*/ 	.string	"Cuda compilation tools, release 13.0, V13.0.88"
        /*0030*/ 	.string	"Build cuda_13.0.r13.0/compiler.36424714_0"
        /*0030*/ 	.string	"-arch sm_100 -m 64 "



//--------------------- .note.nv.cuinfo           --------------------------
	.section	.note.nv.cuinfo,"",@"SHT_NOTE"
	.sectionflags	@"SHF_NOTE_NV_CUINFO"
        /*0018*/ 	.short	0x0002
        /*001a*/ 	.short	0x0064
        /*001c*/ 	.short	0x0082
	.zero		2


//--------------------- .nv.info                  --------------------------
	.section	.nv.info,"",@"SHT_CUDA_INFO"
	.align	4


	//----- nvinfo : EIATTR_REGCOUNT
	.align		4
        /*0000*/ 	.byte	0x04, 0x2f
        /*0002*/ 	.short	(.L_1 - .L_0)
	.align		4
.L_0:
        /*0004*/ 	.word	index@(_Z16InicializaMatriziiPi)
        /*0008*/ 	.word	0x0000001c


	//----- nvinfo : EIATTR_FRAME_SIZE
	.align		4
.L_1:
        /*000c*/ 	.byte	0x04, 0x11
        /*000e*/ 	.short	(.L_3 - .L_2)
	.align		4
.L_2:
        /*0010*/ 	.word	index@(_Z16InicializaMatriziiPi)
        /*0014*/ 	.word	0x00000000


	//----- nvinfo : EIATTR_REGCOUNT
	.align		4
.L_3:
        /*0018*/ 	.byte	0x04, 0x2f
        /*001a*/ 	.short	(.L_5 - .L_4)
	.align		4
.L_4:
        /*001c*/ 	.word	index@(_Z22CalculaDistanciaEdicaoiiiiiiPcS_Pi)
        /*0020*/ 	.word	0x00000020


	//----- nvinfo : EIATTR_FRAME_SIZE
	.align		4
.L_5:
        /*0024*/ 	.byte	0x04, 0x11
        /*0026*/ 	.short	(.L_7 - .L_6)
	.align		4
.L_6:
        /*0028*/ 	.word	index@(_Z22CalculaDistanciaEdicaoiiiiiiPcS_Pi)
        /*002c*/ 	.word	0x00000000


	//----- nvinfo : EIATTR_MIN_STACK_SIZE
	.align		4
.L_7:
        /*0030*/ 	.byte	0x04, 0x12
        /*0032*/ 	.short	(.L_9 - .L_8)
	.align		4
.L_8:
        /*0034*/ 	.word	index@(_Z22CalculaDistanciaEdicaoiiiiiiPcS_Pi)
        /*0038*/ 	.word	0x00000000


	//----- nvinfo : EIATTR_MIN_STACK_SIZE
	.align		4
.L_9:
        /*003c*/ 	.byte	0x04, 0x12
        /*003e*/ 	.short	(.L_11 - .L_10)
	.align		4
.L_10:
        /*0040*/ 	.word	index@(_Z16InicializaMatriziiPi)
        /*0044*/ 	.word	0x00000000
.L_11:


//--------------------- .nv.compat                --------------------------
	.section	.nv.compat,"",@"SHT_CUDA_COMPAT_INFO"
	.align	4
        /*0000*/ 	.byte	0x02, 0x09, 0x00, 0x00, 0x02, 0x02, 0x01, 0x00, 0x02, 0x05, 0x05, 0x00, 0x03, 0x07, 0x01, 0x01
        /*0010*/ 	.byte	0x02, 0x03, 0x00, 0x00, 0x02, 0x06, 0x01, 0x00, 0x04, 0x0b, 0x08, 0x00, 0x09, 0x00, 0x00, 0x00
        /*0020*/ 	.byte	0x00, 0x00, 0x00, 0x00


//--------------------- .nv.info._Z22CalculaDistanciaEdicaoiiiiiiPcS_Pi --------------------------
	.section	.nv.info._Z22CalculaDistanciaEdicaoiiiiiiPcS_Pi,"",@"SHT_CUDA_INFO"
	.sectionflags	@""
	.align	4


	//----- nvinfo : EIATTR_CUDA_API_VERSION
	.align		4
        /*0000*/ 	.byte	0x04, 0x37
        /*0002*/ 	.short	(.L_13 - .L_12)
.L_12:
        /*0004*/ 	.word	0x00000082


	//----- nvinfo : EIATTR_KPARAM_INFO
	.align		4
.L_13:
        /*0008*/ 	.byte	0x04, 0x17
        /*000a*/ 	.short	(.L_15 - .L_14)
.L_14:
        /*000c*/ 	.word	0x00000000
        /*0010*/ 	.short	0x0008
        /*0012*/ 	.short	0x0028
        /*0014*/ 	.byte	0x00, 0xf5, 0x21, 0x00


	//----- nvinfo : EIATTR_KPARAM_INFO
	.align		4
.L_15:
        /*0018*/ 	.byte	0x04, 0x17
        /*001a*/ 	.short	(.L_17 - .L_16)
.L_16:
        /*001c*/ 	.word	0x00000000
        /*0020*/ 	.short	0x0007
        /*0022*/ 	.short	0x0020
        /*0024*/ 	.byte	0x00, 0xf5, 0x21, 0x00


	//----- nvinfo : EIATTR_KPARAM_INFO
	.align		4
.L_17:
        /*0028*/ 	.byte	0x04, 0x17
        /*002a*/ 	.short	(.L_19 - .L_18)
.L_18:
        /*002c*/ 	.word	0x00000000
        /*0030*/ 	.short	0x0006
        /*0032*/ 	.short	0x0018
        /*0034*/ 	.byte	0x00, 0xf5, 0x21, 0x00


	//----- nvinfo : EIATTR_KPARAM_INFO
	.align		4
.L_19:
        /*0038*/ 	.byte	0x04, 0x17
        /*003a*/ 	.short	(.L_21 - .L_20)
.L_20:
        /*003c*/ 	.word	0x00000000
        /*0040*/ 	.short	0x0005
        /*0042*/ 	.short	0x0014
        /*0044*/ 	.byte	0x00, 0xf0, 0x11, 0x00


	//----- nvinfo : EIATTR_KPARAM_INFO
	.align		4
.L_21:
        /*0048*/ 	.byte	0x04, 0x17
        /*004a*/ 	.short	(.L_23 - .L_22)
.L_22:
        /*004c*/ 	.word	0x00000000
        /*0050*/ 	.short	0x0004
        /*0052*/ 	.short	0x0010
        /*0054*/ 	.byte	0x00, 0xf0, 0x11, 0x00


	//----- nvinfo : EIATTR_KPARAM_INFO
	.align		4
.L_23:
        /*0058*/ 	.byte	0x04, 0x17
        /*005a*/ 	.short	(.L_25 - .L_24)
.L_24:
        /*005c*/ 	.word	0x00000000
        /*0060*/ 	.short	0x0003
        /*0062*/ 	.short	0x000c
        /*0064*/ 	.byte	0x00, 0xf0, 0x11, 0x00


	//----- nvinfo : EIATTR_KPARAM_INFO
	.align		4
.L_25:
        /*0068*/ 	.byte	0x04, 0x17
        /*006a*/ 	.short	(.L_27 - .L_26)
.L_26:
        /*006c*/ 	.word	0x00000000
        /*0070*/ 	.short	0x0002
        /*0072*/ 	.short	0x0008
        /*0074*/ 	.byte	0x00, 0xf0, 0x11, 0x00


	//----- nvinfo : EIATTR_KPARAM_INFO
	.align		4
.L_27:
        /*0078*/ 	.byte	0x04, 0x17
        /*007a*/ 	.short	(.L_29 - .L_28)
.L_28:
        /*007c*/ 	.word	0x00000000
        /*0080*/ 	.short	0x0001
        /*0082*/ 	.short	0x0004
        /*0084*/ 	.byte	0x00, 0xf0, 0x11, 0x00


	//----- nvinfo : EIATTR_KPARAM_INFO
	.align		4
.L_29:
        /*0088*/ 	.byte	0x04, 0x17
        /*008a*/ 	.short	(.L_31 - .L_30)
.L_30:
        /*008c*/ 	.word	0x00000000
        /*0090*/ 	.short	0x0000
        /*0092*/ 	.short	0x0000
        /*0094*/ 	.byte	0x00, 0xf0, 0x11, 0x00


	//----- nvinfo : EIATTR_SPARSE_MMA_MASK
	.align		4
.L_31:
        /*0098*/ 	.byte	0x03, 0x50
        /*009a*/ 	.short	0x0000


	//----- nvinfo : EIATTR_MAXREG_COUNT
	.align		4
        /*009c*/ 	.byte	0x03, 0x1b
        /*009e*/ 	.short	0x00ff


	//----- nvinfo : EIATTR_NUM_BARRIERS
	.align		4
        /*00a0*/ 	.byte	0x02, 0x4c
        /*00a2*/ 	.byte	0x01
	.zero		1


	//----- nvinfo : EIATTR_MERCURY_ISA_VERSION
	.align		4
        /*00a4*/ 	.byte	0x03, 0x5f
        /*00a6*/ 	.short	0x0101


	//----- nvinfo : EIATTR_VRC_CTA_INIT_COUNT
	.align		4
        /*00a8*/ 	.byte	0x02, 0x4a
	.zero		1
	.zero		1


	//----- nvinfo : EIATTR_EXIT_INSTR_OFFSETS
	.align		4
        /*00ac*/ 	.byte	0x04, 0x1c
        /*00ae*/ 	.short	(.L_33 - .L_32)


	//   ....[0]....
.L_32:
        /*00b0*/ 	.word	0x00000040


	//   ....[1]....
        /*00b4*/ 	.word	0x00000930


	//   ....[2]....
        /*00b8*/ 	.word	0x00000bc0


	//----- nvinfo : EIATTR_CBANK_PARAM_SIZE
	.align		4
.L_33:
        /*00bc*/ 	.byte	0x03, 0x19
        /*00be*/ 	.short	0x0030


	//----- nvinfo : EIATTR_PARAM_CBANK
	.align		4
        /*00c0*/ 	.byte	0x04, 0x0a
        /*00c2*/ 	.short	(.L_35 - .L_34)
	.align		4
.L_34:
        /*00c4*/ 	.word	index@(.nv.constant0._Z22CalculaDistanciaEdicaoiiiiiiPcS_Pi)
        /*00c8*/ 	.short	0x0380
        /*00ca*/ 	.short	0x0030


	//----- nvinfo : EIATTR_SW_WAR
	.align		4
.L_35:
        /*00cc*/ 	.byte	0x04, 0x36
        /*00ce*/ 	.short	(.L_37 - .L_36)
.L_36:
        /*00d0*/ 	.word	0x00000008
.L_37:


//--------------------- .nv.info._Z16InicializaMatriziiPi --------------------------
	.section	.nv.info._Z16InicializaMatriziiPi,"",@"SHT_CUDA_INFO"
	.sectionflags	@""
	.align	4


	//----- nvinfo : EIATTR_CUDA_API_VERSION
	.align		4
        /*0000*/ 	.byte	0x04, 0x37
        /*0002*/ 	.short	(.L_39 - .L_38)
.L_38:
        /*0004*/ 	.word	0x00000082


	//----- nvinfo : EIATTR_KPARAM_INFO
	.align		4
.L_39:
        /*0008*/ 	.byte	0x04, 0x17
        /*000a*/ 	.short	(.L_41 - .L_40)
.L_40:
        /*000c*/ 	.word	0x00000000
        /*0010*/ 	.short	0x0002
        /*0012*/ 	.short	0x0008
        /*0014*/ 	.byte	0x00, 0xf5, 0x21, 0x00


	//----- nvinfo : EIATTR_KPARAM_INFO
	.align		4
.L_41:
        /*0018*/ 	.byte	0x04, 0x17
        /*001a*/ 	.short	(.L_43 - .L_42)
.L_42:
        /*001c*/ 	.word	0x00000000
        /*0020*/ 	.short	0x0001
        /*0022*/ 	.short	0x0004
        /*0024*/ 	.byte	0x00, 0xf0, 0x11, 0x00


	//----- nvinfo : EIATTR_KPARAM_INFO
	.align		4
.L_43:
        /*0028*/ 	.byte	0x04, 0x17
        /*002a*/ 	.short	(.L_45 - .L_44)
.L_44:
        /*002c*/ 	.word	0x00000000
        /*0030*/ 	.short	0x0000
        /*0032*/ 	.short	0x0000
        /*0034*/ 	.byte	0x00, 0xf0, 0x11, 0x00


	//----- nvinfo : EIATTR_SPARSE_MMA_MASK
	.align		4
.L_45:
        /*0038*/ 	.byte	0x03, 0x50
        /*003a*/ 	.short	0x0000


	//----- nvinfo : EIATTR_MAXREG_COUNT
	.align		4
        /*003c*/ 	.byte	0x03, 0x1b
        /*003e*/ 	.short	0x00ff


	//----- nvinfo : EIATTR_MERCURY_ISA_VERSION
	.align		4
        /*0040*/ 	.byte	0x03, 0x5f
        /*0042*/ 	.short	0x0101


	//----- nvinfo : EIATTR_VRC_CTA_INIT_COUNT
	.align		4
        /*0044*/ 	.byte	0x02, 0x4a
	.zero		1
	.zero		1


	//----- nvinfo : EIATTR_EXIT_INSTR_OFFSETS
	.align		4
        /*0048*/ 	.byte	0x04, 0x1c
        /*004a*/ 	.short	(.L_47 - .L_46)


	//   ....[0]....
.L_46:
        /*004c*/ 	.word	0x00000120


	//   ....[1]....
        /*0050*/ 	.word	0x00000460


	//   ....[2]....
        /*0054*/ 	.word	0x000005d0


	//   ....[3]....
        /*0058*/ 	.word	0x000006c0


	//   ....[4]....
        /*005c*/ 	.word	0x00000770


	//----- nvinfo : EIATTR_CBANK_PARAM_SIZE
	.align		4
.L_47:
        /*0060*/ 	.byte	0x03, 0x19
        /*0062*/ 	.short	0x0010


	//----- nvinfo : EIATTR_PARAM_CBANK
	.align		4
        /*0064*/ 	.byte	0x04, 0x0a
        /*0066*/ 	.short	(.L_49 - .L_48)
	.align		4
.L_48:
        /*0068*/ 	.word	index@(.nv.constant0._Z16InicializaMatriziiPi)
        /*006c*/ 	.short	0x0380
        /*006e*/ 	.short	0x0010


	//----- nvinfo : EIATTR_SW_WAR
	.align		4
.L_49:
        /*0070*/ 	.byte	0x04, 0x36
        /*0072*/ 	.short	(.L_51 - .L_50)
.L_50:
        /*0074*/ 	.word	0x00000008
.L_51:


//--------------------- .nv.callgraph             --------------------------
	.section	.nv.callgraph,"",@"SHT_CUDA_CALLGRAPH"
	.align	4
	.sectionentsize	8
	.align		4
        /*0000*/ 	.word	0x00000000
	.align		4
        /*0004*/ 	.word	0xffffffff
	.align		4
        /*0008*/ 	.word	0x00000000
	.align		4
        /*000c*/ 	.word	0xfffffffe
	.align		4
        /*0010*/ 	.word	0x00000000
	.align		4
        /*0014*/ 	.word	0xfffffffd
	.align		4
        /*0018*/ 	.word	0x00000000
	.align		4
        /*001c*/ 	.word	0xfffffffc


//--------------------- .text._Z22CalculaDistanciaEdicaoiiiiiiPcS_Pi --------------------------
	.section	.text._Z22CalculaDistanciaEdicaoiiiiiiPcS_Pi,"ax",@progbits
	.align	128
        .global         _Z22CalculaDistanciaEdicaoiiiiiiPcS_Pi
        .type           _Z22CalculaDistanciaEdicaoiiiiiiPcS_Pi,@function
        .size           _Z22CalculaDistanciaEdicaoiiiiiiPcS_Pi,(.L_x_12 - _Z22CalculaDistanciaEdicaoiiiiiiPcS_Pi)
        .other          _Z22CalculaDistanciaEdicaoiiiiiiPcS_Pi,@"STO_CUDA_ENTRY STV_DEFAULT"
_Z22CalculaDistanciaEdicaoiiiiiiPcS_Pi:
.text._Z22CalculaDistanciaEdicaoiiiiiiPcS_Pi:
[----:B------:R-:W-:Y:S08]  /*0000*/  LDC R1, c[0x0][0x37c] ;  /* 0x0000df00ff017b82 */ /* 0x000ff00000000800 */
[----:B------:R-:W0:Y:S02]  /*0010*/  LDC.64 R4, c[0x0][0x380] ;  /* 0x0000e000ff047b82 */ /* 0x000e240000000a00 */
[----:B0-----:R-:W-:-:S05]  /*0020*/  IMAD.IADD R0, R5, 0x1, R4 ;  /* 0x0000000105007824 */ /* 0x001fca00078e0204 */
[----:B------:R-:W-:-:S13]  /*0030*/  ISETP.GE.AND P0, PT, R0, 0x2, PT ;  /* 0x000000020000780c */ /* 0x000fda0003f06270 */
[----:B------:R-:W-:Y:S05]  /*0040*/  @!P0 EXIT ;  /* 0x000000000000894d */ /* 0x000fea0003800000 */
[----:B------:R-:W0:Y:S01]  /*0050*/  S2R R2, SR_TID.X ;  /* 0x0000000000027919 */ /* 0x000e220000002100 */
[----:B------:R-:W1:Y:S01]  /*0060*/  LDCU.64 UR10, c[0x0][0x388] ;  /* 0x00007100ff0a77ac */ /* 0x000e620008000a00 */
[C---:B------:R-:W-:Y:S02]  /*0070*/  VIADD R3, R0.reuse, 0xfffffffe ;  /* 0xfffffffe00037836 */ /* 0x040fe40000000000 */
[----:B------:R-:W-:Y:S01]  /*0080*/  VIADD R0, R0, 0xffffffff ;  /* 0xffffffff00007836 */ /* 0x000fe20000000000 */
[----:B------:R-:W2:Y:S02]  /*0090*/  LDCU UR6, c[0x0][0x394] ;  /* 0x00007280ff0677ac */ /* 0x000ea40008000800 */
[----:B------:R-:W-:Y:S01]  /*00a0*/  ISETP.GE.U32.AND P0, PT, R3, 0x3, PT ;  /* 0x000000030300780c */ /* 0x000fe20003f06070 */
[----:B------:R-:W3:Y:S01]  /*00b0*/  LDCU.64 UR4, c[0x0][0x398] ;  /* 0x00007300ff0477ac */ /* 0x000ee20008000a00 */
[----:B------:R-:W4:Y:S01]  /*00c0*/  LDCU.64 UR8, c[0x0][0x358] ;  /* 0x00006b00ff0877ac */ /* 0x000f220008000a00 */
[----:B-1----:R-:W-:-:S02]  /*00d0*/  VIADD R5, R5, UR11 ;  /* 0x0000000b05057c36 */ /* 0x002fc40008000000 */
[----:B0-----:R-:W-:-:S04]  /*00e0*/  VIADD R4, R2, UR10 ;  /* 0x0000000a02047c36 */ /* 0x001fc80008000000 */
[C---:B--2---:R-:W-:Y:S01]  /*00f0*/  IMAD R3, R4.reuse, UR6, R4 ;  /* 0x0000000604037c24 */ /* 0x044fe2000f8e0204 */
[----:B---3--:R-:W-:Y:S01]  /*0100*/  IADD3 R12, P1, PT, R4, UR4, RZ ;  /* 0x00000004040c7c10 */ /* 0x008fe2000ff3e0ff */
[----:B------:R-:W-:-:S03]  /*0110*/  UMOV UR4, 0x2 ;  /* 0x0000000200047882 */ /* 0x000fc60000000000 */
[C---:B------:R-:W-:Y:S01]  /*0120*/  LEA.HI.X.SX32 R13, R4.reuse, UR5, 0x1, P1 ;  /* 0x00000005040d7c11 */ /* 0x040fe200088f0eff */
[----:B------:R-:W-:Y:S01]  /*0130*/  VIADD R4, R4, 0x1 ;  /* 0x0000000104047836 */ /* 0x000fe20000000000 */
[----:B------:R-:W-:Y:S01]  /*0140*/  IADD3.X R7, PT, PT, R3, UR6, RZ, PT, !PT ;  /* 0x0000000603077c10 */ /* 0x000fe2000bffe4ff */
[----:B----4-:R-:W-:Y:S06]  /*0150*/  @!P0 BRA `(.L_x_0) ;  /* 0x0000000400e08947 */ /* 0x010fec0003800000 */
[C---:B------:R-:W-:Y:S01]  /*0160*/  IADD3 R10, PT, PT, -R2.reuse, UR11, R7 ;  /* 0x0000000b020a7c10 */ /* 0x040fe2000fffe107 */
[----:B------:R-:W0:Y:S01]  /*0170*/  LDCU UR6, c[0x0][0x390] ;  /* 0x00007200ff0677ac */ /* 0x000e220008000800 */
[----:B------:R-:W-:Y:S02]  /*0180*/  IADD3 R19, PT, PT, -R2, UR11, R3 ;  /* 0x0000000b02137c10 */ /* 0x000fe4000fffe103 */
[----:B------:R-:W-:Y:S01]  /*0190*/  LOP3.LUT R21, R0, 0xfffffffc, RZ, 0xc0, !PT ;  /* 0xfffffffc00157812 */ /* 0x000fe200078ec0ff */
[----:B------:R-:W-:Y:S01]  /*01a0*/  VIADD R7, R10, 0x2 ;  /* 0x000000020a077836 */ /* 0x000fe20000000000 */
[----:B------:R-:W-:Y:S01]  /*01b0*/  IADD3 R0, PT, PT, -R2, UR11, RZ ;  /* 0x0000000b02007c10 */ /* 0x000fe2000fffe1ff */
[C---:B------:R-:W-:Y:S01]  /*01c0*/  VIADD R18, R19.reuse, 0x2 ;  /* 0x0000000213127836 */ /* 0x040fe20000000000 */
[----:B------:R-:W1:Y:S01]  /*01d0*/  LDCU UR5, c[0x0][0x38c] ;  /* 0x00007180ff0577ac */ /* 0x000e620008000800 */
[C---:B------:R-:W-:Y:S01]  /*01e0*/  VIADD R6, R19.reuse, 0x1 ;  /* 0x0000000113067836 */ /* 0x040fe20000000000 */
[----:B------:R-:W-:Y:S01]  /*01f0*/  IADD3 R20, PT, PT, R0, 0x1, RZ ;  /* 0x0000000100147810 */ /* 0x000fe20007ffe0ff */
[----:B------:R-:W-:Y:S01]  /*0200*/  VIADD R11, R19, 0x3 ;  /* 0x00000003130b7836 */ /* 0x000fe20000000000 */
[----:B------:R-:W-:Y:S01]  /*0210*/  UMOV UR4, 0x4 ;  /* 0x0000000400047882 */ /* 0x000fe20000000000 */
[----:B------:R-:W-:-:S02]  /*0220*/  VIADD R8, R10, 0x1 ;  /* 0x000000010a087836 */ /* 0x000fc40000000000 */
[C---:B------:R-:W-:Y:S02]  /*0230*/  VIADD R9, R10.reuse, 0x3 ;  /* 0x000000030a097836 */ /* 0x040fe40000000000 */
[----:B------:R-:W-:Y:S02]  /*0240*/  IMAD.MOV R21, RZ, RZ, -R21 ;  /* 0x000000ffff157224 */ /* 0x000fe400078e0a15 */
[----:B------:R-:W-:Y:S02]  /*0250*/  VIADD R19, R19, 0x4 ;  /* 0x0000000413137836 */ /* 0x000fe40000000000 */
[----:B0-----:R-:W-:-:S07]  /*0260*/  VIADD R10, R10, 0x4 ;  /* 0x000000040a0a7836 */ /* 0x001fce0000000000 */
.L_x_1:
[----:B------:R-:W-:Y:S01]  /*0270*/  VIADD R14, R0, 0x1 ;  /* 0x00000001000e7836 */ /* 0x000fe20000000000 */
[----:B-1----:R-:W-:-:S04]  /*0280*/  UMOV UR11, UR5 ;  /* 0x00000005000b7c82 */ /* 0x002fc80008000000 */
[----:B------:R-:W-:-:S04]  /*0290*/  ISETP.GT.AND P0, PT, R14, R5, PT ;  /* 0x000000050e00720c */ /* 0x000fc80003f04270 */
[----:B------:R-:W-:-:S04]  /*02a0*/  ISETP.GT.OR P0, PT, R4, UR6, P0 ;  /* 0x0000000604007c0c */ /* 0x000fc80008704670 */
[----:B------:R-:W-:-:S13]  /*02b0*/  ISETP.LE.OR P0, PT, R14, UR11, P0 ;  /* 0x0000000b0e007c0c */ /* 0x000fda0008703670 */
[----:B--2---:R-:W0:Y:S01]  /*02c0*/  @!P0 LDC.64 R14, c[0x0][0x3a0] ;  /* 0x0000e800ff0e8b82 */ /* 0x004e220000000a00 */
[----:B------:R-:W2:Y:S07]  /*02d0*/  @!P0 LDG.E.U8 R16, desc[UR8][R12.64+0x1] ;  /* 0x000001080c108981 */ /* 0x000eae000c1e1100 */
[----:B------:R-:W1:Y:S01]  /*02e0*/  @!P0 LDC.64 R22, c[0x0][0x3a8] ;  /* 0x0000ea00ff168b82 */ /* 0x000e620000000a00 */
[----:B0-----:R-:W-:-:S04]  /*02f0*/  @!P0 IADD3 R14, P1, PT, R20, R14, RZ ;  /* 0x0000000e140e8210 */ /* 0x001fc80007f3e0ff */
[----:B------:R-:W-:-:S06]  /*0300*/  @!P0 LEA.HI.X.SX32 R15, R20, R15, 0x1, P1 ;  /* 0x0000000f140f8211 */ /* 0x000fcc00008f0eff */
[----:B------:R-:W2:Y:S01]  /*0310*/  @!P0 LDG.E.U8 R15, desc[UR8][R14.64] ;  /* 0x000000080e0f8981 */ /* 0x000ea2000c1e1100 */
[----:B-1----:R-:W-:-:S04]  /*0320*/  @!P0 IMAD.WIDE R24, R6, 0x4, R22 ;  /* 0x0000000406188825 */ /* 0x002fc800078e0216 */
[----:B------:R-:W-:Y:S01]  /*0330*/  @!P0 IMAD.WIDE R22, R8, 0x4, R22 ;  /* 0x0000000408168825 */ /* 0x000fe200078e0216 */
[----:B------:R-:W3:Y:S04]  /*0340*/  @!P0 LDG.E R17, desc[UR8][R24.64+-0x4] ;  /* 0xfffffc0818118981 */ /* 0x000ee8000c1e1900 */
[----:B------:R-:W4:Y:S04]  /*0350*/  @!P0 LDG.E R26, desc[UR8][R24.64] ;  /* 0x00000008181a8981 */ /* 0x000f28000c1e1900 */
[----:B------:R-:W4:Y:S01]  /*0360*/  @!P0 LDG.E R27, desc[UR8][R22.64+-0x4] ;  /* 0xfffffc08161b8981 */ /* 0x000f22000c1e1900 */
[----:B------:R-:W-:-:S05]  /*0370*/  VIADD R28, R0, 0x2 ;  /* 0x00000002001c7836 */ /* 0x000fca0000000000 */
[----:B------:R-:W-:-:S04]  /*0380*/  ISETP.GT.AND P1, PT, R28, R5, PT ;  /* 0x000000051c00720c */ /* 0x000fc80003f24270 */
[----:B------:R-:W-:-:S04]  /*0390*/  ISETP.GT.OR P1, PT, R4, UR6, P1 ;  /* 0x0000000604007c0c */ /* 0x000fc80008f24670 */
[----:B------:R-:W-:Y:S02]  /*03a0*/  ISETP.LE.OR P1, PT, R28, UR11, P1 ;  /* 0x0000000b1c007c0c */ /* 0x000fe40008f23670 */
[----:B--2---:R-:W-:-:S11]  /*03b0*/  ISETP.NE.OR P2, PT, R16, R15, P0 ;  /* 0x0000000f1000720c */ /* 0x004fd60000745670 */
[----:B------:R-:W0:Y:S01]  /*03c0*/  @!P1 LDC.64 R14, c[0x0][0x3a0] ;  /* 0x0000e800ff0e9b82 */ /* 0x000e220000000a00 */
[----:B---3--:R-:W-:Y:S02]  /*03d0*/  @!P0 VIADD R28, R17, 0x1 ;  /* 0x00000001111c8836 */ /* 0x008fe40000000000 */
[----:B------:R-:W-:Y:S01]  /*03e0*/  @!P2 IMAD.MOV R28, RZ, RZ, R17 ;  /* 0x000000ffff1ca224 */ /* 0x000fe200078e0211 */
[----:B----4-:R-:W-:-:S04]  /*03f0*/  @!P0 VIMNMX R26, PT, PT, R27, R26, PT ;  /* 0x0000001a1b1a8248 */ /* 0x010fc80003fe0100 */
[----:B------:R-:W1:Y:S01]  /*0400*/  @!P1 LDC.64 R16, c[0x0][0x3a8] ;  /* 0x0000ea00ff109b82 */ /* 0x000e620000000a00 */
[----:B------:R-:W-:-:S05]  /*0410*/  @!P0 VIADDMNMX R29, R26, 0x1, R28, PT ;  /* 0x000000011a1d8846 */ /* 0x000fca000380011c */
[----:B------:R2:W-:Y:S02]  /*0420*/  @!P0 STG.E desc[UR8][R22.64], R29 ;  /* 0x0000001d16008986 */ /* 0x0005e4000c101908 */
[----:B------:R-:W-:Y:S01]  /*0430*/  BAR.SYNC.DEFER_BLOCKING 0x0 ;  /* 0x0000000000007b1d */ /* 0x000fe20000010000 */
[----:B0-----:R-:W-:-:S04]  /*0440*/  @!P1 IADD3 R14, P2, PT, R20, R14, RZ ;  /* 0x0000000e140e9210 */ /* 0x001fc80007f5e0ff */
[----:B------:R-:W-:Y:S01]  /*0450*/  @!P1 LEA.HI.X.SX32 R15, R20, R15, 0x1, P2 ;  /* 0x0000000f140f9211 */ /* 0x000fe200010f0eff */
[----:B-1----:R-:W-:-:S04]  /*0460*/  @!P1 IMAD.WIDE R24, R18, 0x4, R16 ;  /* 0x0000000412189825 */ /* 0x002fc800078e0210 */
[----:B------:R0:W3:Y:S04]  /*0470*/  @!P1 LDG.E.U8 R26, desc[UR8][R14.64+0x1] ;  /* 0x000001080e1a9981 */ /* 0x0000e8000c1e1100 */
[----:B------:R-:W3:Y:S01]  /*0480*/  @!P1 LDG.E.U8 R27, desc[UR8][R12.64+0x1] ;  /* 0x000001080c1b9981 */ /* 0x000ee2000c1e1100 */
[----:B------:R-:W-:-:S03]  /*0490*/  @!P1 IMAD.WIDE R16, R7, 0x4, R16 ;  /* 0x0000000407109825 */ /* 0x000fc600078e0210 */
[----:B------:R-:W4:Y:S04]  /*04a0*/  @!P1 LDG.E R28, desc[UR8][R24.64+-0x4] ;  /* 0xfffffc08181c9981 */ /* 0x000f28000c1e1900 */
[----:B--2---:R-:W2:Y:S04]  /*04b0*/  @!P1 LDG.E R22, desc[UR8][R16.64+-0x4] ;  /* 0xfffffc0810169981 */ /* 0x004ea8000c1e1900 */
[----:B------:R-:W2:Y:S01]  /*04c0*/  @!P1 LDG.E R25, desc[UR8][R24.64] ;  /* 0x0000000818199981 */ /* 0x000ea2000c1e1900 */
[----:B0-----:R-:W-:-:S05]  /*04d0*/  VIADD R14, R0, 0x3 ;  /* 0x00000003000e7836 */ /* 0x001fca0000000000 */
[----:B------:R-:W-:-:S04]  /*04e0*/  ISETP.GT.AND P0, PT, R14, R5, PT ;  /* 0x000000050e00720c */ /* 0x000fc80003f04270 */
[----:B------:R-:W-:-:S04]  /*04f0*/  ISETP.GT.OR P0, PT, R4, UR6, P0 ;  /* 0x0000000604007c0c */ /* 0x000fc80008704670 */
[----:B------:R-:W-:-:S13]  /*0500*/  ISETP.LE.OR P0, PT, R14, UR11, P0 ;  /* 0x0000000b0e007c0c */ /* 0x000fda0008703670 */
[----:B------:R-:W0:Y:S01]  /*0510*/  @!P0 LDC.64 R14, c[0x0][0x3a0] ;  /* 0x0000e800ff0e8b82 */ /* 0x000e220000000a00 */
[----:B---3--:R-:W-:Y:S01]  /*0520*/  ISETP.NE.OR P2, PT, R27, R26, P1 ;  /* 0x0000001a1b00720c */ /* 0x008fe20000f45670 */
[----:B----4-:R-:W-:-:S12]  /*0530*/  @!P1 VIADD R26, R28, 0x1 ;  /* 0x000000011c1a9836 */ /* 0x010fd80000000000 */
[----:B------:R-:W-:Y:S01]  /*0540*/  @!P2 IMAD.MOV R26, RZ, RZ, R28 ;  /* 0x000000ffff1aa224 */ /* 0x000fe200078e021c */
[----:B--2---:R-:W-:Y:S02]  /*0550*/  @!P1 VIMNMX R27, PT, PT, R22, R25, PT ;  /* 0x00000019161b9248 */ /* 0x004fe40003fe0100 */
[----:B------:R-:W1:Y:S02]  /*0560*/  @!P0 LDC.64 R22, c[0x0][0x3a8] ;  /* 0x0000ea00ff168b82 */ /* 0x000e640000000a00 */
[----:B------:R-:W-:-:S05]  /*0570*/  @!P1 VIADDMNMX R27, R27, 0x1, R26, PT ;  /* 0x000000011b1b9846 */ /* 0x000fca000380011a */
[----:B------:R2:W-:Y:S01]  /*0580*/  @!P1 STG.E desc[UR8][R16.64], R27 ;  /* 0x0000001b10009986 */ /* 0x0005e2000c101908 */
[----:B------:R-:W-:Y:S01]  /*0590*/  BAR.SYNC.DEFER_BLOCKING 0x0 ;  /* 0x0000000000007b1d */ /* 0x000fe20000010000 */
[----:B0-----:R-:W-:-:S04]  /*05a0*/  @!P0 IADD3 R14, P2, PT, R20, R14, RZ ;  /* 0x0000000e140e8210 */ /* 0x001fc80007f5e0ff */
[----:B------:R-:W-:Y:S01]  /*05b0*/  @!P0 LEA.HI.X.SX32 R15, R20, R15, 0x1, P2 ;  /* 0x0000000f140f8211 */ /* 0x000fe200010f0eff */
[----:B-1----:R-:W-:-:S05]  /*05c0*/  @!P0 IMAD.WIDE R24, R11, 0x4, R22 ;  /* 0x000000040b188825 */ /* 0x002fca00078e0216 */
[----:B------:R-:W3:Y:S04]  /*05d0*/  @!P0 LDG.E.U8 R15, desc[UR8][R14.64+0x2] ;  /* 0x000002080e0f8981 */ /* 0x000ee8000c1e1100 */
[----:B------:R-:W3:Y:S01]  /*05e0*/  @!P0 LDG.E.U8 R28, desc[UR8][R12.64+0x1] ;  /* 0x000001080c1c8981 */ /* 0x000ee2000c1e1100 */
[----:B------:R-:W-:-:S03]  /*05f0*/  @!P0 IMAD.WIDE R22, R9, 0x4, R22 ;  /* 0x0000000409168825 */ /* 0x000fc600078e0216 */
[----:B------:R-:W4:Y:S04]  /*0600*/  @!P0 LDG.E R26, desc[UR8][R24.64+-0x4] ;  /* 0xfffffc08181a8981 */ /* 0x000f28000c1e1900 */
[----:B------:R-:W5:Y:S04]  /*0610*/  @!P0 LDG.E R29, desc[UR8][R22.64+-0x4] ;  /* 0xfffffc08161d8981 */ /* 0x000f68000c1e1900 */
[----:B------:R-:W5:Y:S01]  /*0620*/  @!P0 LDG.E R24, desc[UR8][R24.64] ;  /* 0x0000000818188981 */ /* 0x000f62000c1e1900 */
[----:B------:R-:W-:-:S05]  /*0630*/  VIADD R0, R0, 0x4 ;  /* 0x0000000400007836 */ /* 0x000fca0000000000 */
[----:B------:R-:W-:-:S04]  /*0640*/  ISETP.GT.AND P1, PT, R0, R5, PT ;  /* 0x000000050000720c */ /* 0x000fc80003f24270 */
[----:B------:R-:W-:-:S04]  /*0650*/  ISETP.GT.OR P1, PT, R4, UR6, P1 ;  /* 0x0000000604007c0c */ /* 0x000fc80008f24670 */
[----:B------:R-:W-:-:S13]  /*0660*/  ISETP.LE.OR P1, PT, R0, UR11, P1 ;  /* 0x0000000b00007c0c */ /* 0x000fda0008f23670 */
[----:B--2---:R-:W0:Y:S01]  /*0670*/  @!P1 LDC.64 R16, c[0x0][0x3a8] ;  /* 0x0000ea00ff109b82 */ /* 0x004e220000000a00 */
[----:B---3--:R-:W-:-:S07]  /*0680*/  ISETP.NE.OR P2, PT, R28, R15, P0 ;  /* 0x0000000f1c00720c */ /* 0x008fce0000745670 */
[----:B------:R-:W1:Y:S01]  /*0690*/  @!P1 LDC.64 R14, c[0x0][0x3a0] ;  /* 0x0000e800ff0e9b82 */ /* 0x000e620000000a00 */
[----:B----4-:R-:W-:-:S05]  /*06a0*/  @!P0 VIADD R27, R26, 0x1 ;  /* 0x000000011a1b8836 */ /* 0x010fca0000000000 */
[----:B------:R-:W-:Y:S01]  /*06b0*/  @!P2 IMAD.MOV R27, RZ, RZ, R26 ;  /* 0x000000ffff1ba224 */ /* 0x000fe200078e021a */
[----:B-----5:R-:W-:-:S04]  /*06c0*/  @!P0 VIMNMX R24, PT, PT, R29, R24, PT ;  /* 0x000000181d188248 */ /* 0x020fc80003fe0100 */
[----:B------:R-:W-:-:S05]  /*06d0*/  @!P0 VIADDMNMX R27, R24, 0x1, R27, PT ;  /* 0x00000001181b8846 */ /* 0x000fca000380011b */
[----:B------:R2:W-:Y:S01]  /*06e0*/  @!P0 STG.E desc[UR8][R22.64], R27 ;  /* 0x0000001b16008986 */ /* 0x0005e2000c101908 */
[----:B------:R-:W-:Y:S01]  /*06f0*/  BAR.SYNC.DEFER_BLOCKING 0x0 ;  /* 0x0000000000007b1d */ /* 0x000fe20000010000 */
[----:B-1----:R-:W-:-:S04]  /*0700*/  @!P1 IADD3 R14, P2, PT, R20, R14, RZ ;  /* 0x0000000e140e9210 */ /* 0x002fc80007f5e0ff */
[----:B------:R-:W-:Y:S01]  /*0710*/  @!P1 LEA.HI.X.SX32 R15, R20, R15, 0x1, P2 ;  /* 0x0000000f140f9211 */ /* 0x000fe200010f0eff */
[----:B0-----:R-:W-:-:S04]  /*0720*/  @!P1 IMAD.WIDE R24, R19, 0x4, R16 ;  /* 0x0000000413189825 */ /* 0x001fc800078e0210 */
[----:B------:R-:W-:Y:S01]  /*0730*/  @!P1 IMAD.WIDE R16, R10, 0x4, R16 ;  /* 0x000000040a109825 */ /* 0x000fe200078e0210 */
[----:B------:R-:W3:Y:S04]  /*0740*/  @!P1 LDG.E.U8 R15, desc[UR8][R14.64+0x3] ;  /* 0x000003080e0f9981 */ /* 0x000ee8000c1e1100 */
[----:B------:R-:W3:Y:S04]  /*0750*/  @!P1 LDG.E.U8 R26, desc[UR8][R12.64+0x1] ;  /* 0x000001080c1a9981 */ /* 0x000ee8000c1e1100 */
[----:B------:R-:W4:Y:S04]  /*0760*/  @!P1 LDG.E R29, desc[UR8][R24.64] ;  /* 0x00000008181d9981 */ /* 0x000f28000c1e1900 */
[----:B------:R-:W5:Y:S04]  /*0770*/  @!P1 LDG.E R14, desc[UR8][R24.64+-0x4] ;  /* 0xfffffc08180e9981 */ /* 0x000f68000c1e1900 */
[----:B------:R-:W4:Y:S01]  /*0780*/  @!P1 LDG.E R28, desc[UR8][R16.64+-0x4] ;  /* 0xfffffc08101c9981 */ /* 0x000f22000c1e1900 */
[----:B------:R-:W-:Y:S01]  /*0790*/  VIADD R21, R21, 0x4 ;  /* 0x0000000415157836 */ /* 0x000fe20000000000 */
[----:B------:R-:W-:Y:S01]  /*07a0*/  UIADD3 UR4, UPT, UPT, UR4, 0x4, URZ ;  /* 0x0000000404047890 */ /* 0x000fe2000fffe0ff */
[----:B------:R-:W-:Y:S01]  /*07b0*/  VIADD R6, R6, 0x4 ;  /* 0x0000000406067836 */ /* 0x000fe20000000000 */
[----:B------:R-:W-:Y:S01]  /*07c0*/  IADD3 R20, PT, PT, R20, 0x4, RZ ;  /* 0x0000000414147810 */ /* 0x000fe20007ffe0ff */
[----:B------:R-:W-:-:S02]  /*07d0*/  VIADD R8, R8, 0x4 ;  /* 0x0000000408087836 */ /* 0x000fc40000000000 */
[----:B------:R-:W-:Y:S02]  /*07e0*/  VIADD R18, R18, 0x4 ;  /* 0x0000000412127836 */ /* 0x000fe40000000000 */
[----:B------:R-:W-:Y:S02]  /*07f0*/  VIADD R7, R7, 0x4 ;  /* 0x0000000407077836 */ /* 0x000fe40000000000 */
[----:B------:R-:W-:Y:S02]  /*0800*/  VIADD R11, R11, 0x4 ;  /* 0x000000040b0b7836 */ /* 0x000fe40000000000 */
[----:B------:R-:W-:Y:S02]  /*0810*/  VIADD R9, R9, 0x4 ;  /* 0x0000000409097836 */ /* 0x000fe40000000000 */
[----:B------:R-:W-:Y:S02]  /*0820*/  VIADD R19, R19, 0x4 ;  /* 0x0000000413137836 */ /* 0x000fe40000000000 */
[----:B------:R-:W-:Y:S01]  /*0830*/  VIADD R10, R10, 0x4 ;  /* 0x000000040a0a7836 */ /* 0x000fe20000000000 */
[----:B---3--:R-:W-:-:S02]  /*0840*/  ISETP.NE.OR P0, PT, R26, R15, P1 ;  /* 0x0000000f1a00720c */ /* 0x008fc40000f05670 */
[----:B-----5:R-:W-:-:S11]  /*0850*/  @!P1 IADD3 R26, PT, PT, R14, 0x1, RZ ;  /* 0x000000010e1a9810 */ /* 0x020fd60007ffe0ff */
[----:B------:R-:W-:Y:S01]  /*0860*/  @!P0 IMAD.MOV R26, RZ, RZ, R14 ;  /* 0x000000ffff1a8224 */ /* 0x000fe200078e020e */
[----:B------:R-:W-:Y:S02]  /*0870*/  ISETP.NE.AND P0, PT, R21, RZ, PT ;  /* 0x000000ff1500720c */ /* 0x000fe40003f05270 */
[----:B----4-:R-:W-:-:S04]  /*0880*/  @!P1 VIMNMX R28, PT, PT, R28, R29, PT ;  /* 0x0000001d1c1c9248 */ /* 0x010fc80003fe0100 */
[----:B------:R-:W-:-:S05]  /*0890*/  @!P1 VIADDMNMX R15, R28, 0x1, R26, PT ;  /* 0x000000011c0f9846 */ /* 0x000fca000380011a */
[----:B------:R2:W-:Y:S01]  /*08a0*/  @!P1 STG.E desc[UR8][R16.64], R15 ;  /* 0x0000000f10009986 */ /* 0x0005e2000c101908 */
[----:B------:R-:W-:Y:S06]  /*08b0*/  BAR.SYNC.DEFER_BLOCKING 0x0 ;  /* 0x0000000000007b1d */ /* 0x000fec0000010000 */
[----:B------:R-:W-:Y:S05]  /*08c0*/  @P0 BRA `(.L_x_1) ;  /* 0xfffffff800680947 */ /* 0x000fea000383ffff */
[----:B------:R-:W-:-:S12]  /*08d0*/  UIADD3 UR4, UPT, UPT, UR4, -0x2, URZ ;  /* 0xfffffffe04047890 */ /* 0x000fd8000fffe0ff */
.L_x_0:
[----:B------:R-:W0:Y:S02]  /*08e0*/  LDCU.64 UR6, c[0x0][0x380] ;  /* 0x00007000ff0677ac */ /* 0x000e240008000a00 */
[----:B0-----:R-:W-:-:S04]  /*08f0*/  UIADD3 UR6, UPT, UPT, UR7, UR6, URZ ;  /* 0x0000000607067290 */ /* 0x001fc8000fffe0ff */
[----:B------:R-:W-:-:S04]  /*0900*/  UIADD3 UR6, UPT, UPT, UR6, -0x1, URZ ;  /* 0xffffffff06067890 */ /* 0x000fc8000fffe0ff */
[----:B------:R-:W-:-:S06]  /*0910*/  ULOP3.LUT UR6, UR6, 0x3, URZ, 0xc0, !UPT ;  /* 0x0000000306067892 */ /* 0x000fcc000f8ec0ff */
[----:B------:R-:W-:-:S13]  /*0920*/  ISETP.NE.AND P0, PT, RZ, UR6, PT ;  /* 0x00000006ff007c0c */ /* 0x000fda000bf05270 */
[----:B------:R-:W-:Y:S05]  /*0930*/  @!P0 EXIT ;  /* 0x000000000000894d */ /* 0x000fea0003800000 */
[----:B------:R-:W0:Y:S01]  /*0940*/  LDCU UR5, c[0x0][0x394] ;  /* 0x00007280ff0577ac */ /* 0x000e220008000800 */
[----:B------:R-:W-:Y:S01]  /*0950*/  LOP3.LUT R8, RZ, R2, RZ, 0x33, !PT ;  /* 0x00000002ff087212 */ /* 0x000fe200078e33ff */
[----:B------:R-:W-:Y:S01]  /*0960*/  UIADD3 UR4, UPT, UPT, UR4, UR11, URZ ;  /* 0x0000000b04047290 */ /* 0x000fe2000fffe0ff */
[----:B------:R-:W1:Y:S05]  /*0970*/  LDCU UR7, c[0x0][0x390] ;  /* 0x00007200ff0777ac */ /* 0x000e6a0008000800 */
[----:B------:R-:W-:Y:S01]  /*0980*/  IADD3 R0, PT, PT, -R2, UR4, RZ ;  /* 0x0000000402007c10 */ /* 0x000fe2000fffe1ff */
[----:B------:R-:W3:Y:S01]  /*0990*/  LDCU UR10, c[0x0][0x38c] ;  /* 0x00007180ff0a77ac */ /* 0x000ee20008000800 */
[----:B------:R-:W-:-:S03]  /*09a0*/  IADD3 R6, PT, PT, R8, UR4, R3 ;  /* 0x0000000408067c10 */ /* 0x000fc6000fffe003 */
[----:B------:R-:W-:Y:S02]  /*09b0*/  VIADD R14, R0, 0xffffffff ;  /* 0xffffffff000e7836 */ /* 0x000fe40000000000 */
[----:B0-----:R-:W-:Y:S01]  /*09c0*/  IMAD R7, R4, UR5, R4 ;  /* 0x0000000504077c24 */ /* 0x001fe2000f8e0204 */
[----:B------:R-:W-:-:S04]  /*09d0*/  UIADD3 UR5, UPT, UPT, -UR6, URZ, URZ ;  /* 0x000000ff06057290 */ /* 0x000fc8000fffe1ff */
[----:B-1----:R-:W-:-:S08]  /*09e0*/  IADD3 R7, PT, PT, R8, UR4, R7 ;  /* 0x0000000408077c10 */ /* 0x002fd0000fffe007 */
.L_x_2:
[----:B0-----:R-:W-:-:S05]  /*09f0*/  VIADD R2, R0, 0xffffffff ;  /* 0xffffffff00027836 */ /* 0x001fca0000000000 */
[----:B------:R-:W-:-:S04]  /*0a00*/  ISETP.GT.AND P0, PT, R2, R5, PT ;  /* 0x000000050200720c */ /* 0x000fc80003f04270 */
[----:B------:R-:W-:-:S04]  /*0a10*/  ISETP.GT.OR P0, PT, R4, UR7, P0 ;  /* 0x0000000704007c0c */ /* 0x000fc80008704670 */
[----:B---3--:R-:W-:-:S13]  /*0a20*/  ISETP.LE.OR P0, PT, R2, UR10, P0 ;  /* 0x0000000a02007c0c */ /* 0x008fda0008703670 */
[----:B------:R-:W0:Y:S01]  /*0a30*/  @!P0 LDC.64 R10, c[0x0][0x3a0] ;  /* 0x0000e800ff0a8b82 */ /* 0x000e220000000a00 */
[----:B--2---:R-:W2:Y:S07]  /*0a40*/  @!P0 LDG.E.U8 R15, desc[UR8][R12.64+0x1] ;  /* 0x000001080c0f8981 */ /* 0x004eae000c1e1100 */
[----:B------:R-:W1:Y:S01]  /*0a50*/  @!P0 LDC.64 R2, c[0x0][0x3a8] ;  /* 0x0000ea00ff028b82 */ /* 0x000e620000000a00 */
[----:B0-----:R-:W-:-:S04]  /*0a60*/  @!P0 IADD3 R10, P1, PT, R14, R10, RZ ;  /* 0x0000000a0e0a8210 */ /* 0x001fc80007f3e0ff */
[----:B------:R-:W-:-:S05]  /*0a70*/  @!P0 LEA.HI.X.SX32 R11, R14, R11, 0x1, P1 ;  /* 0x0000000b0e0b8211 */ /* 0x000fca00008f0eff */
[----:B------:R-:W2:Y:S01]  /*0a80*/  @!P0 LDG.E.U8 R10, desc[UR8][R10.64] ;  /* 0x000000080a0a8981 */ /* 0x000ea2000c1e1100 */
[----:B-1----:R-:W-:-:S04]  /*0a90*/  @!P0 IMAD.WIDE R8, R6, 0x4, R2 ;  /* 0x0000000406088825 */ /* 0x002fc800078e0202 */
[----:B------:R-:W-:Y:S01]  /*0aa0*/  @!P0 IMAD.WIDE R2, R7, 0x4, R2 ;  /* 0x0000000407028825 */ /* 0x000fe200078e0202 */
[----:B------:R-:W3:Y:S04]  /*0ab0*/  @!P0 LDG.E R18, desc[UR8][R8.64+-0x4] ;  /* 0xfffffc0808128981 */ /* 0x000ee8000c1e1900 */
[----:B------:R-:W4:Y:S04]  /*0ac0*/  @!P0 LDG.E R17, desc[UR8][R8.64] ;  /* 0x0000000808118981 */ /* 0x000f28000c1e1900 */
[----:B------:R-:W4:Y:S01]  /*0ad0*/  @!P0 LDG.E R16, desc[UR8][R2.64+-0x4] ;  /* 0xfffffc0802108981 */ /* 0x000f22000c1e1900 */
[----:B------:R-:W-:-:S04]  /*0ae0*/  UIADD3 UR5, UPT, UPT, UR5, 0x1, URZ ;  /* 0x0000000105057890 */ /* 0x000fc8000fffe0ff */
[----:B------:R-:W-:Y:S01]  /*0af0*/  UISETP.NE.AND UP0, UPT, UR5, URZ, UPT ;  /* 0x000000ff0500728c */ /* 0x000fe2000bf05270 */
[----:B------:R-:W-:Y:S02]  /*0b00*/  VIADD R0, R0, 0x1 ;  /* 0x0000000100007836 */ /* 0x000fe40000000000 */
[----:B------:R-:W-:Y:S02]  /*0b10*/  VIADD R6, R6, 0x1 ;  /* 0x0000000106067836 */ /* 0x000fe40000000000 */
[----:B------:R-:W-:Y:S02]  /*0b20*/  VIADD R7, R7, 0x1 ;  /* 0x0000000107077836 */ /* 0x000fe40000000000 */
[----:B------:R-:W-:Y:S01]  /*0b30*/  VIADD R14, R14, 0x1 ;  /* 0x000000010e0e7836 */ /* 0x000fe20000000000 */
[----:B--2---:R-:W-:Y:S01]  /*0b40*/  ISETP.NE.OR P1, PT, R15, R10, P0 ;  /* 0x0000000a0f00720c */ /* 0x004fe20000725670 */
[----:B---3--:R-:W-:-:S12]  /*0b50*/  @!P0 VIADD R15, R18, 0x1 ;  /* 0x00000001120f8836 */ /* 0x008fd80000000000 */
[----:B------:R-:W-:Y:S01]  /*0b60*/  @!P1 IMAD.MOV R15, RZ, RZ, R18 ;  /* 0x000000ffff0f9224 */ /* 0x000fe200078e0212 */
[----:B----4-:R-:W-:-:S04]  /*0b70*/  @!P0 VIMNMX R16, PT, PT, R16, R17, PT ;  /* 0x0000001110108248 */ /* 0x010fc80003fe0100 */
[----:B------:R-:W-:-:S05]  /*0b80*/  @!P0 VIADDMNMX R11, R16, 0x1, R15, PT ;  /* 0x00000001100b8846 */ /* 0x000fca000380010f */
[----:B------:R0:W-:Y:S01]  /*0b90*/  @!P0 STG.E desc[UR8][R2.64], R11 ;  /* 0x0000000b02008986 */ /* 0x0001e2000c101908 */
[----:B------:R-:W-:Y:S06]  /*0ba0*/  BAR.SYNC.DEFER_BLOCKING 0x0 ;  /* 0x0000000000007b1d */ /* 0x000fec0000010000 */
[----:B------:R-:W-:Y:S05]  /*0bb0*/  BRA.U UP0, `(.L_x_2) ;  /* 0xfffffffd008c7547 */ /* 0x000fea000b83ffff */
[----:B------:R-:W-:Y:S05]  /*0bc0*/  EXIT ;  /* 0x000000000000794d */ /* 0x000fea0003800000 */
.L_x_3:
[----:B------:R-:W-:-:S00]  /*0bd0*/  BRA `(.L_x_3) ;  /* 0xfffffffc00fc7947 */ /* 0x000fc0000383ffff */
[----:B------:R-:W-:-:S00]  /*0be0*/  NOP ;  /* 0x0000000000007918 */ /* 0x000fc00000000000 */
        /* <DEDUP_REMOVED lines=9> */
.L_x_12:


//--------------------- .text._Z16InicializaMatriziiPi --------------------------
	.section	.text._Z16InicializaMatriziiPi,"ax",@progbits
	.align	128
        .global         _Z16InicializaMatriziiPi
        .type           _Z16InicializaMatriziiPi,@function
        .size           _Z16InicializaMatriziiPi,(.L_x_13 - _Z16InicializaMatriziiPi)
        .other          _Z16InicializaMatriziiPi,@"STO_CUDA_ENTRY STV_DEFAULT"
_Z16InicializaMatriziiPi:
.text._Z16InicializaMatriziiPi:
[----:B------:R-:W-:Y:S01]  /*0000*/  LDC R1, c[0x0][0x37c] ;  /* 0x0000df00ff017b82 */ /* 0x000fe20000000800 */
[----:B------:R-:W0:Y:S01]  /*0010*/  LDCU.64 UR6, c[0x0][0x380] ;  /* 0x00007000ff0677ac */ /* 0x000e220008000a00 */
[----:B------:R-:W1:Y:S01]  /*0020*/  LDCU.64 UR10, c[0x0][0x358] ;  /* 0x00006b00ff0a77ac */ /* 0x000e620008000a00 */
[----:B0-----:R-:W-:Y:S02]  /*0030*/  UIADD3 UR4, UPT, UPT, UR7, 0x1, URZ ;  /* 0x0000000107047890 */ /* 0x001fe4000fffe0ff */
[----:B------:R-:W-:Y:S01]  /*0040*/  ISETP.LE.AND P1, PT, RZ, UR7, PT ;  /* 0x00000007ff007c0c */ /* 0x000fe2000bf23270 */
[----:B------:R-:W-:-:S04]  /*0050*/  UIMAD UR5, UR7, UR6, UR6 ;  /* 0x00000006070572a4 */ /* 0x000fc8000f8e0206 */
[----:B------:R-:W-:-:S04]  /*0060*/  UIADD3 UR5, UPT, UPT, UR4, UR5, URZ ;  /* 0x0000000504057290 */ /* 0x000fc8000fffe0ff */
[----:B------:R-:W-:-:S09]  /*0070*/  UISETP.GE.AND UP0, UPT, UR5, 0x1, UPT ;  /* 0x000000010500788c */ /* 0x000fd2000bf06270 */
[----:B-1----:R-:W-:Y:S05]  /*0080*/  BRA.U !UP0, `(.L_x_4) ;  /* 0x0000000108247547 */ /* 0x002fea000b800000 */
[----:B------:R-:W0:Y:S01]  /*0090*/  LDC.64 R4, c[0x0][0x388] ;  /* 0x0000e200ff047b82 */ /* 0x000e220000000a00 */
[----:B------:R-:W-:Y:S02]  /*00a0*/  IMAD.MOV.U32 R7, RZ, RZ, RZ ;  /* 0x000000ffff077224 */ /* 0x000fe400078e00ff */
[----:B------:R-:W-:-:S07]  /*00b0*/  IMAD.MOV.U32 R9, RZ, RZ, RZ ;  /* 0x000000ffff097224 */ /* 0x000fce00078e00ff */
.L_x_5:
[C---:B0-----:R-:W-:Y:S01]  /*00c0*/  IMAD.WIDE R2, R9.reuse, 0x4, R4 ;  /* 0x0000000409027825 */ /* 0x041fe200078e0204 */
[----:B------:R-:W-:-:S04]  /*00d0*/  IADD3 R9, PT, PT, R9, UR4, RZ ;  /* 0x0000000409097c10 */ /* 0x000fc8000fffe0ff */
[----:B------:R-:W-:Y:S01]  /*00e0*/  ISETP.GE.AND P0, PT, R9, UR5, PT ;  /* 0x0000000509007c0c */ /* 0x000fe2000bf06270 */
[----:B------:R0:W-:Y:S02]  /*00f0*/  STG.E desc[UR10][R2.64], R7 ;  /* 0x0000000702007986 */ /* 0x0001e4000c10190a */
[----:B0-----:R-:W-:-:S10]  /*0100*/  VIADD R7, R7, 0x1 ;  /* 0x0000000107077836 */ /* 0x001fd40000000000 */
[----:B------:R-:W-:Y:S05]  /*0110*/  @!P0 BRA `(.L_x_5) ;  /* 0xfffffffc00e88947 */ /* 0x000fea000383ffff */
.L_x_4:
[----:B------:R-:W-:Y:S05]  /*0120*/  @!P1 EXIT ;  /* 0x000000000000994d */ /* 0x000fea0003800000 */
[----:B------:R-:W-:Y:S01]  /*0130*/  UISETP.GE.U32.AND UP0, UPT, UR7, 0xf, UPT ;  /* 0x0000000f0700788c */ /* 0x000fe2000bf06070 */
[----:B------:R-:W-:Y:S01]  /*0140*/  IMAD.MOV.U32 R0, RZ, RZ, RZ ;  /* 0x000000ffff007224 */ /* 0x000fe200078e00ff */
[----:B------:R-:W-:-:S06]  /*0150*/  ULOP3.LUT UR8, UR4, 0xf, URZ, 0xc0, !UPT ;  /* 0x0000000f04087892 */ /* 0x000fcc000f8ec0ff */
[----:B------:R-:W-:Y:S01]  /*0160*/  ISETP.NE.AND P1, PT, RZ, UR8, PT ;  /* 0x00000008ff007c0c */ /* 0x000fe2000bf25270 */
[----:B------:R-:W-:-:S12]  /*0170*/  BRA.U !UP0, `(.L_x_6) ;  /* 0x0000000108b87547 */ /* 0x000fd8000b800000 */
[----:B------:R-:W0:Y:S01]  /*0180*/  LDCU.64 UR6, c[0x0][0x388] ;  /* 0x00007100ff0677ac */ /* 0x000e220008000a00 */
[----:B------:R-:W-:Y:S01]  /*0190*/  HFMA2 R5, -RZ, RZ, 0, 0 ;  /* 0x00000000ff057431 */ /* 0x000fe200000001ff */
[----:B------:R-:W-:-:S06]  /*01a0*/  ULOP3.LUT UR9, UR4, 0x7ffffff0, URZ, 0xc0, !UPT ;  /* 0x7ffffff004097892 */ /* 0x000fcc000f8ec0ff */
[----:B------:R-:W-:Y:S01]  /*01b0*/  IMAD.U32 R0, RZ, RZ, UR9 ;  /* 0x00000009ff007e24 */ /* 0x000fe2000f8e00ff */
[----:B0-----:R-:W-:-:S04]  /*01c0*/  UIADD3 UR5, UP0, UPT, UR6, 0x20, URZ ;  /* 0x0000002006057890 */ /* 0x001fc8000ff1e0ff */
[----:B------:R-:W-:Y:S02]  /*01d0*/  UIADD3.X UR6, UPT, UPT, URZ, UR7, URZ, UP0, !UPT ;  /* 0x00000007ff067290 */ /* 0x000fe400087fe4ff */
[----:B------:R-:W-:-:S04]  /*01e0*/  MOV R4, UR5 ;  /* 0x0000000500047c02 */ /* 0x000fc80008000f00 */
[----:B------:R-:W-:-:S07]  /*01f0*/  IMAD.U32 R17, RZ, RZ, UR6 ;  /* 0x00000006ff117e24 */ /* 0x000fce000f8e00ff */
.L_x_7:
[----:B0-----:R-:W-:Y:S01]  /*0200*/  MOV R2, R4 ;  /* 0x0000000400027202 */ /* 0x001fe20000000f00 */
[----:B------:R-:W-:Y:S01]  /*0210*/  IMAD.MOV.U32 R3, RZ, RZ, R17 ;  /* 0x000000ffff037224 */ /* 0x000fe200078e0011 */
[C---:B------:R-:W-:Y:S01]  /*0220*/  IADD3 R7, PT, PT, R5.reuse, 0x1, RZ ;  /* 0x0000000105077810 */ /* 0x040fe20007ffe0ff */
[C---:B------:R-:W-:Y:S01]  /*0230*/  VIADD R9, R5.reuse, 0x2 ;  /* 0x0000000205097836 */ /* 0x040fe20000000000 */
[C---:B------:R-:W-:Y:S01]  /*0240*/  IADD3 R11, PT, PT, R5.reuse, 0x3, RZ ;  /* 0x00000003050b7810 */ /* 0x040fe20007ffe0ff */
[C---:B------:R-:W-:Y:S01]  /*0250*/  VIADD R13, R5.reuse, 0x4 ;  /* 0x00000004050d7836 */ /* 0x040fe20000000000 */
[C---:B------:R-:W-:Y:S01]  /*0260*/  IADD3 R15, PT, PT, R5.reuse, 0x5, RZ ;  /* 0x00000005050f7810 */ /* 0x040fe20007ffe0ff */
[----:B------:R0:W-:Y:S01]  /*0270*/  STG.E desc[UR10][R2.64+-0x1c], R7 ;  /* 0xffffe40702007986 */ /* 0x0001e2000c10190a */
[C---:B------:R-:W-:Y:S01]  /*0280*/  VIADD R17, R5.reuse, 0x6 ;  /* 0x0000000605117836 */ /* 0x040fe20000000000 */
[C---:B------:R-:W-:Y:S01]  /*0290*/  IADD3 R19, PT, PT, R5.reuse, 0x7, RZ ;  /* 0x0000000705137810 */ /* 0x040fe20007ffe0ff */
[C---:B------:R-:W-:Y:S01]  /*02a0*/  VIADD R21, R5.reuse, 0x8 ;  /* 0x0000000805157836 */ /* 0x040fe20000000000 */
[----:B------:R1:W-:Y:S01]  /*02b0*/  STG.E desc[UR10][R2.64+-0x18], R9 ;  /* 0xffffe80902007986 */ /* 0x0003e2000c10190a */
[C---:B------:R-:W-:Y:S01]  /*02c0*/  IADD3 R23, PT, PT, R5.reuse, 0x9, RZ ;  /* 0x0000000905177810 */ /* 0x040fe20007ffe0ff */
[C---:B------:R-:W-:Y:S01]  /*02d0*/  VIADD R25, R5.reuse, 0xa ;  /* 0x0000000a05197836 */ /* 0x040fe20000000000 */
[----:B------:R-:W-:Y:S01]  /*02e0*/  IADD3 R4, P2, PT, R2, 0x40, RZ ;  /* 0x0000004002047810 */ /* 0x000fe20007f5e0ff */
[----:B------:R2:W-:Y:S04]  /*02f0*/  STG.E desc[UR10][R2.64+-0x14], R11 ;  /* 0xffffec0b02007986 */ /* 0x0005e8000c10190a */
[----:B------:R3:W-:Y:S01]  /*0300*/  STG.E desc[UR10][R2.64+-0x10], R13 ;  /* 0xfffff00d02007986 */ /* 0x0007e2000c10190a */
[----:B0-----:R-:W-:-:S03]  /*0310*/  IADD3 R7, PT, PT, R5, 0xb, RZ ;  /* 0x0000000b05077810 */ /* 0x001fc60007ffe0ff */
[----:B------:R0:W-:Y:S01]  /*0320*/  STG.E desc[UR10][R2.64+-0xc], R15 ;  /* 0xfffff40f02007986 */ /* 0x0001e2000c10190a */
[C---:B-1----:R-:W-:Y:S01]  /*0330*/  VIADD R9, R5.reuse, 0xc ;  /* 0x0000000c05097836 */ /* 0x042fe20000000000 */
[C---:B--2---:R-:W-:Y:S02]  /*0340*/  IADD3 R11, PT, PT, R5.reuse, 0xd, RZ ;  /* 0x0000000d050b7810 */ /* 0x044fe40007ffe0ff */
[----:B------:R1:W-:Y:S01]  /*0350*/  STG.E desc[UR10][R2.64+-0x20], R5 ;  /* 0xffffe00502007986 */ /* 0x0003e2000c10190a */
[----:B---3--:R-:W-:-:S03]  /*0360*/  VIADD R13, R5, 0xe ;  /* 0x0000000e050d7836 */ /* 0x008fc60000000000 */
[----:B------:R2:W-:Y:S01]  /*0370*/  STG.E desc[UR10][R2.64+-0x8], R17 ;  /* 0xfffff81102007986 */ /* 0x0005e2000c10190a */
[----:B0-----:R-:W-:-:S03]  /*0380*/  IADD3 R15, PT, PT, R5, 0xf, RZ ;  /* 0x0000000f050f7810 */ /* 0x001fc60007ffe0ff */
[----:B------:R0:W-:Y:S01]  /*0390*/  STG.E desc[UR10][R2.64+-0x4], R19 ;  /* 0xfffffc1302007986 */ /* 0x0001e2000c10190a */
[----:B-1----:R-:W-:-:S03]  /*03a0*/  VIADD R5, R5, 0x10 ;  /* 0x0000001005057836 */ /* 0x002fc60000000000 */
[----:B------:R0:W-:Y:S01]  /*03b0*/  STG.E desc[UR10][R2.64], R21 ;  /* 0x0000001502007986 */ /* 0x0001e2000c10190a */
[----:B--2---:R-:W-:-:S03]  /*03c0*/  IADD3.X R17, PT, PT, RZ, R3, RZ, P2, !PT ;  /* 0x00000003ff117210 */ /* 0x004fc600017fe4ff */
[----:B------:R0:W-:Y:S01]  /*03d0*/  STG.E desc[UR10][R2.64+0x4], R23 ;  /* 0x0000041702007986 */ /* 0x0001e2000c10190a */
[----:B------:R-:W-:-:S03]  /*03e0*/  ISETP.NE.AND P0, PT, R5, R0, PT ;  /* 0x000000000500720c */ /* 0x000fc60003f05270 */
[----:B------:R0:W-:Y:S04]  /*03f0*/  STG.E desc[UR10][R2.64+0x8], R25 ;  /* 0x0000081902007986 */ /* 0x0001e8000c10190a */
[----:B------:R0:W-:Y:S04]  /*0400*/  STG.E desc[UR10][R2.64+0xc], R7 ;  /* 0x00000c0702007986 */ /* 0x0001e8000c10190a */
[----:B------:R0:W-:Y:S04]  /*0410*/  STG.E desc[UR10][R2.64+0x10], R9 ;  /* 0x0000100902007986 */ /* 0x0001e8000c10190a */
[----:B------:R0:W-:Y:S04]  /*0420*/  STG.E desc[UR10][R2.64+0x14], R11 ;  /* 0x0000140b02007986 */ /* 0x0001e8000c10190a */
[----:B------:R0:W-:Y:S04]  /*0430*/  STG.E desc[UR10][R2.64+0x18], R13 ;  /* 0x0000180d02007986 */ /* 0x0001e8000c10190a */
[----:B------:R0:W-:Y:S01]  /*0440*/  STG.E desc[UR10][R2.64+0x1c], R15 ;  /* 0x00001c0f02007986 */ /* 0x0001e2000c10190a */
[----:B------:R-:W-:Y:S05]  /*0450*/  @P0 BRA `(.L_x_7) ;  /* 0xfffffffc00680947 */ /* 0x000fea000383ffff */
.L_x_6:
[----:B------:R-:W-:Y:S05]  /*0460*/  @!P1 EXIT ;  /* 0x000000000000994d */ /* 0x000fea0003800000 */
[----:B------:R-:W-:Y:S02]  /*0470*/  UISETP.GE.U32.AND UP0, UPT, UR8, 0x8, UPT ;  /* 0x000000080800788c */ /* 0x000fe4000bf06070 */
[----:B------:R-:W-:-:S06]  /*0480*/  ULOP3.LUT UR5, UR4, 0x7, URZ, 0xc0, !UPT ;  /* 0x0000000704057892 */ /* 0x000fcc000f8ec0ff */
[----:B------:R-:W-:Y:S01]  /*0490*/  ISETP.NE.AND P0, PT, RZ, UR5, PT ;  /* 0x00000005ff007c0c */ /* 0x000fe2000bf05270 */
[----:B------:R-:W-:-:S12]  /*04a0*/  BRA.U !UP0, `(.L_x_8) ;  /* 0x0000000108487547 */ /* 0x000fd8000b800000 */
[----:B0-----:R-:W0:Y:S01]  /*04b0*/  LDC.64 R2, c[0x0][0x388] ;  /* 0x0000e200ff027b82 */ /* 0x001e220000000a00 */
[C---:B------:R-:W-:Y:S01]  /*04c0*/  VIADD R5, R0.reuse, 0x1 ;  /* 0x0000000100057836 */ /* 0x040fe20000000000 */
[C---:B------:R-:W-:Y:S01]  /*04d0*/  IADD3 R7, PT, PT, R0.reuse, 0x2, RZ ;  /* 0x0000000200077810 */ /* 0x040fe20007ffe0ff */
[C---:B------:R-:W-:Y:S01]  /*04e0*/  VIADD R9, R0.reuse, 0x3 ;  /* 0x0000000300097836 */ /* 0x040fe20000000000 */
[C---:B------:R-:W-:Y:S01]  /*04f0*/  IADD3 R11, PT, PT, R0.reuse, 0x4, RZ ;  /* 0x00000004000b7810 */ /* 0x040fe20007ffe0ff */
[C---:B------:R-:W-:Y:S01]  /*0500*/  VIADD R13, R0.reuse, 0x5 ;  /* 0x00000005000d7836 */ /* 0x040fe20000000000 */
[C---:B------:R-:W-:Y:S01]  /*0510*/  IADD3 R15, PT, PT, R0.reuse, 0x6, RZ ;  /* 0x00000006000f7810 */ /* 0x040fe20007ffe0ff */
[C---:B------:R-:W-:Y:S02]  /*0520*/  VIADD R17, R0.reuse, 0x7 ;  /* 0x0000000700117836 */ /* 0x040fe40000000000 */
[----:B0-----:R-:W-:-:S05]  /*0530*/  IMAD.WIDE.U32 R2, R0, 0x4, R2 ;  /* 0x0000000400027825 */ /* 0x001fca00078e0002 */
[----:B------:R-:W-:Y:S04]  /*0540*/  STG.E desc[UR10][R2.64+0x4], R5 ;  /* 0x0000040502007986 */ /* 0x000fe8000c10190a */
[----:B------:R-:W-:Y:S04]  /*0550*/  STG.E desc[UR10][R2.64+0x8], R7 ;  /* 0x0000080702007986 */ /* 0x000fe8000c10190a */
[----:B------:R-:W-:Y:S04]  /*0560*/  STG.E desc[UR10][R2.64+0xc], R9 ;  /* 0x00000c0902007986 */ /* 0x000fe8000c10190a */
[----:B------:R-:W-:Y:S04]  /*0570*/  STG.E desc[UR10][R2.64+0x10], R11 ;  /* 0x0000100b02007986 */ /* 0x000fe8000c10190a */
[----:B------:R-:W-:Y:S04]  /*0580*/  STG.E desc[UR10][R2.64+0x14], R13 ;  /* 0x0000140d02007986 */ /* 0x000fe8000c10190a */
[----:B------:R-:W-:Y:S04]  /*0590*/  STG.E desc[UR10][R2.64+0x18], R15 ;  /* 0x0000180f02007986 */ /* 0x000fe8000c10190a */
[----:B------:R-:W-:Y:S04]  /*05a0*/  STG.E desc[UR10][R2.64+0x1c], R17 ;  /* 0x00001c1102007986 */ /* 0x000fe8000c10190a */
[----:B------:R0:W-:Y:S02]  /*05b0*/  STG.E desc[UR10][R2.64], R0 ;  /* 0x0000000002007986 */ /* 0x0001e4000c10190a */
[----:B0-----:R-:W-:-:S07]  /*05c0*/  IADD3 R0, PT, PT, R0, 0x8, RZ ;  /* 0x0000000800007810 */ /* 0x001fce0007ffe0ff */
.L_x_8:
        /* <DEDUP_REMOVED lines=8> */
[C---:B------:R-:W-:Y:S02]  /*0650*/  VIADD R9, R0.reuse, 0x3 ;  /* 0x0000000300097836 */ /* 0x040fe40000000000 */
[----:B0-----:R-:W-:-:S05]  /*0660*/  IMAD.WIDE.U32 R2, R0, 0x4, R2 ;  /* 0x0000000400027825 */ /* 0x001fca00078e0002 */
[----:B------:R-:W-:Y:S04]  /*0670*/  STG.E desc[UR10][R2.64+0x4], R5 ;  /* 0x0000040502007986 */ /* 0x000fe8000c10190a */
[----:B------:R-:W-:Y:S04]  /*0680*/  STG.E desc[UR10][R2.64+0x8], R7 ;  /* 0x0000080702007986 */ /* 0x000fe8000c10190a */
[----:B------:R-:W-:Y:S04]  /*0690*/  STG.E desc[UR10][R2.64+0xc], R9 ;  /* 0x00000c0902007986 */ /* 0x000fe8000c10190a */
[----:B------:R0:W-:Y:S02]  /*06a0*/  STG.E desc[UR10][R2.64], R0 ;  /* 0x0000000002007986 */ /* 0x0001e4000c10190a */
[----:B0-----:R-:W-:-:S07]  /*06b0*/  IADD3 R0, PT, PT, R0, 0x4, RZ ;  /* 0x0000000400007810 */ /* 0x001fce0007ffe0ff */
.L_x_9:
[----:B------:R-:W-:Y:S05]  /*06c0*/  @!P0 EXIT ;  /* 0x000000000000894d */ /* 0x000fea0003800000 */
[----:B0-----:R-:W0:Y:S01]  /*06d0*/  LDC.64 R2, c[0x0][0x388] ;  /* 0x0000e200ff027b82 */ /* 0x001e220000000a00 */
[----:B------:R-:W-:Y:S01]  /*06e0*/  UIADD3 UR4, UPT, UPT, -UR4, URZ, URZ ;  /* 0x000000ff04047290 */ /* 0x000fe2000fffe1ff */
[----:B0-----:R-:W-:-:S11]  /*06f0*/  IMAD.WIDE.U32 R2, R0, 0x4, R2 ;  /* 0x0000000400027825 */ /* 0x001fd600078e0002 */
.L_x_10:
[----:B------:R-:W-:Y:S01]  /*0700*/  UIADD3 UR4, UPT, UPT, UR4, 0x1, URZ ;  /* 0x0000000104047890 */ /* 0x000fe2000fffe0ff */
[----:B------:R0:W-:Y:S03]  /*0710*/  STG.E desc[UR10][R2.64], R0 ;  /* 0x0000000002007986 */ /* 0x0001e6000c10190a */
[----:B------:R-:W-:Y:S01]  /*0720*/  UISETP.NE.AND UP0, UPT, UR4, URZ, UPT ;  /* 0x000000ff0400728c */ /* 0x000fe2000bf05270 */
[----:B0-----:R-:W-:Y:S01]  /*0730*/  IADD3 R2, P0, PT, R2, 0x4, RZ ;  /* 0x0000000402027810 */ /* 0x001fe20007f1e0ff */
[----:B------:R-:W-:-:S03]  /*0740*/  VIADD R0, R0, 0x1 ;  /* 0x0000000100007836 */ /* 0x000fc60000000000 */
[----:B------:R-:W-:-:S04]  /*0750*/  IADD3.X R3, PT, PT, RZ, R3, RZ, P0, !PT ;  /* 0x00000003ff037210 */ /* 0x000fc800007fe4ff */
[----:B------:R-:W-:Y:S05]  /*0760*/  BRA.U UP0, `(.L_x_10) ;  /* 0xfffffffd00e47547 */ /* 0x000fea000b83ffff */
[----:B------:R-:W-:Y:S05]  /*0770*/  EXIT ;  /* 0x000000000000794d */ /* 0x000fea0003800000 */
.L_x_11:
        /* <DEDUP_REMOVED lines=16> */
.L_x_13:


//--------------------- .nv.shared.reserved.0     --------------------------
	.section	.nv.shared.reserved.0,"aw",@nobits
	.weak		__nv_reservedSMEM_offset_0_alias
	.size		__nv_reservedSMEM_offset_0_alias, 0, 64
	.other		__nv_reservedSMEM_offset_0_alias,@"STO_CUDA_RESERVED_SHARED STV_DEFAULT"
__nv_reservedSMEM_offset_0_alias:
	.zero		0
	.zero		64


//--------------------- .nv.constant0._Z22CalculaDistanciaEdicaoiiiiiiPcS_Pi --------------------------
	.section	.nv.constant0._Z22CalculaDistanciaEdicaoiiiiiiPcS_Pi,"a",@progbits
	.sectionflags	@""
	.align	4
.nv.constant0._Z22CalculaDistanciaEdicaoiiiiiiPcS_Pi:
	.zero		944


//--------------------- .nv.constant0._Z16InicializaMatriziiPi --------------------------
	.section	.nv.constant0._Z16InicializaMatriziiPi,"a",@progbits
	.sectionflags	@""
	.align	4
.nv.constant0._Z16InicializaMatriziiPi:
	.zero		912


//--------------------- SYMBOLS --------------------------

	.type		.nv.reservedSmem.offset0,@object
	.size		.nv.reservedSmem.offset0,0x4
